	.headerflags	@"EF_CUDA_TEXMODE_UNIFIED EF_CUDA_64BIT_ADDRESS EF_CUDA_ACCELERATORS EF_CUDA_SM90 EF_CUDA_VIRTUAL_SM(EF_CUDA_SM90)"
	.elftype	@"ET_EXEC"


//--------------------- .nv.info                  --------------------------
	.section	.nv.info,"",@"SHT_CUDA_INFO"
	.align	4


	//----- nvinfo : EIATTR_REGCOUNT
	.align		4
        /*0000*/ 	.byte	0x04, 0x2f
        /*0002*/ 	.short	(.L_2 - .L_1)
	.align		4
.L_1:
        /*0004*/ 	.word	index@(triton_poi_fused_native_layer_norm_12)
        /*0008*/ 	.word	0x00000012


	//----- nvinfo : EIATTR_MIN_STACK_SIZE
	.align		4
.L_2:
        /*000c*/ 	.byte	0x04, 0x12
        /*000e*/ 	.short	(.L_4 - .L_3)
	.align		4
.L_3:
        /*0010*/ 	.word	index@(triton_poi_fused_native_layer_norm_12)
        /*0014*/ 	.word	0x00000000


	//----- nvinfo : EIATTR_FRAME_SIZE
	.align		4
.L_4:
        /*0018*/ 	.byte	0x04, 0x11
        /*001a*/ 	.short	(.L_6 - .L_5)
	.align		4
.L_5:
        /*001c*/ 	.word	index@(triton_poi_fused_native_layer_norm_12)
        /*0020*/ 	.word	0x00000000


	//----- nvinfo : EIATTR_MIN_STACK_SIZE
	.align		4
.L_6:
        /*0024*/ 	.byte	0x04, 0x12
        /*0026*/ 	.short	(.L_8 - .L_7)
	.align		4
.L_7:
        /*0028*/ 	.word	index@(triton_poi_fused_native_layer_norm_12)
        /*002c*/ 	.word	0x00000000
.L_8:


//--------------------- .nv.info.triton_poi_fused_native_layer_norm_12 --------------------------
	.section	.nv.info.triton_poi_fused_native_layer_norm_12,"",@"SHT_CUDA_INFO"
	.sectionflags	@""
	.align	4


	//----- nvinfo : EIATTR_CUDA_API_VERSION
	.align		4
        /*0000*/ 	.byte	0x04, 0x37
        /*0002*/ 	.short	(.L_10 - .L_9)
.L_9:
        /*0004*/ 	.word	0x0000007c


	//----- nvinfo : EIATTR_KPARAM_INFO
	.align		4
.L_10:
        /*0008*/ 	.byte	0x04, 0x17
        /*000a*/ 	.short	(.L_12 - .L_11)
.L_11:
        /*000c*/ 	.word	0x00000000
        /*0010*/ 	.short	0x0003
        /*0012*/ 	.short	0x0018
        /*0014*/ 	.byte	0x00, 0xf0, 0x11, 0x00


	//----- nvinfo : EIATTR_KPARAM_INFO
	.align		4
.L_12:
        /*0018*/ 	.byte	0x04, 0x17
        /*001a*/ 	.short	(.L_14 - .L_13)
.L_13:
        /*001c*/ 	.word	0x00000000
        /*0020*/ 	.short	0x0002
        /*0022*/ 	.short	0x0010
        /*0024*/ 	.byte	0x00, 0xf4, 0x21, 0x00


	//----- nvinfo : EIATTR_KPARAM_INFO
	.align		4
.L_14:
        /*0028*/ 	.byte	0x04, 0x17
        /*002a*/ 	.short	(.L_16 - .L_15)
.L_15:
        /*002c*/ 	.word	0x00000000
        /*0030*/ 	.short	0x0001
        /*0032*/ 	.short	0x0008
        /*0034*/ 	.byte	0x00, 0xf4, 0x21, 0x00


	//----- nvinfo : EIATTR_KPARAM_INFO
	.align		4
.L_16:
        /*0038*/ 	.byte	0x04, 0x17
        /*003a*/ 	.short	(.L_18 - .L_17)
.L_17:
        /*003c*/ 	.word	0x00000000
        /*0040*/ 	.short	0x0000
        /*0042*/ 	.short	0x0000
        /*0044*/ 	.byte	0x00, 0xf4, 0x21, 0x00


	//----- nvinfo : EIATTR_SPARSE_MMA_MASK
	.align		4
.L_18:
        /*0048*/ 	.byte	0x03, 0x50
        /*004a*/ 	.short	0x0000


	//----- nvinfo : EIATTR_MAXREG_COUNT
	.align		4
        /*004c*/ 	.byte	0x03, 0x1b
        /*004e*/ 	.short	0x00ff


	//----- nvinfo : EIATTR_EXIT_INSTR_OFFSETS
	.align		4
        /*0050*/ 	.byte	0x04, 0x1c
        /*0052*/ 	.short	(.L_20 - .L_19)


	//   ....[0]....
.L_19:
        /*0054*/ 	.word	0x00000360


	//   ....[1]....
        /*0058*/ 	.word	0x000003c0


	//----- nvinfo : EIATTR_REQNTID
	.align		4
.L_20:
        /*005c*/ 	.byte	0x04, 0x10
        /*005e*/ 	.short	(.L_22 - .L_21)
.L_21:
        /*0060*/ 	.word	0x00000020
        /*0064*/ 	.word	0x00000001
        /*0068*/ 	.word	0x00000001


	//----- nvinfo : EIATTR_CBANK_PARAM_SIZE
	.align		4
.L_22:
        /*006c*/ 	.byte	0x03, 0x19
        /*006e*/ 	.short	0x001c


	//----- nvinfo : EIATTR_PARAM_CBANK
	.align		4
        /*0070*/ 	.byte	0x04, 0x0a
        /*0072*/ 	.short	(.L_24 - .L_23)
	.align		4
.L_23:
        /*0074*/ 	.word	index@(.nv.constant0.triton_poi_fused_native_layer_norm_12)
        /*0078*/ 	.short	0x0210
        /*007a*/ 	.short	0x001c


	//----- nvinfo : EIATTR_SW_WAR
	.align		4
.L_24:
        /*007c*/ 	.byte	0x04, 0x36
        /*007e*/ 	.short	(.L_26 - .L_25)
.L_25:
        /*0080*/ 	.word	0x00000008
.L_26:


//--------------------- .nv.callgraph             --------------------------
	.section	.nv.callgraph,"",@"SHT_CUDA_CALLGRAPH"
	.align	4
	.sectionentsize	8
	.align		4
        /*0000*/ 	.word	0x00000000
	.align		4
        /*0004*/ 	.word	0xffffffff
	.align		4
        /*0008*/ 	.word	0x00000000
	.align		4
        /*000c*/ 	.word	0xfffffffe
	.align		4
        /*0010*/ 	.word	0x00000000
	.align		4
        /*0014*/ 	.word	0xfffffffd
	.align		4
        /*0018*/ 	.word	0x00000000
	.align		4
        /*001c*/ 	.word	0xfffffffc


//--------------------- .nv.constant4             --------------------------
	.section	.nv.constant4,"a",@progbits
	.align	8
	.align		8
.nv.constant4:
        /*0000*/ 	.dword	_$_str


//--------------------- .text.triton_poi_fused_native_layer_norm_12 --------------------------
	.section	.text.triton_poi_fused_native_layer_norm_12,"ax",@progbits
	.align	128
        .global         triton_poi_fused_native_layer_norm_12
        .type           triton_poi_fused_native_layer_norm_12,@function
        .size           triton_poi_fused_native_layer_norm_12,(.L_x_1 - triton_poi_fused_native_layer_norm_12)
        .other          triton_poi_fused_native_layer_norm_12,@"STO_CUDA_ENTRY STV_DEFAULT"
triton_poi_fused_native_layer_norm_12:
.text.triton_poi_fused_native_layer_norm_12:
[----:B------:R-:W0:Y:S02]  /*0000*/  LDC R1, c[0x0][0x28] ;  /* 0x00000a00ff017b82 */ /* 0x000e240000000800 */
[----:B------:R-:W1:Y:S01]  /*0010*/  S2R R0, SR_TID.X ;  /* 0x0000000000007919 */ /* 0x000e620000002100 */
[----:B------:R-:W2:Y:S01]  /*0020*/  LDC.64 R4, c[0x0][0x210] ;  /* 0x00008400ff047b82 */ /* 0x000ea20000000a00 */
[----:B------:R-:W-:Y:S01]  /*0030*/  CS2R R10, SRZ ;  /* 0x00000000000a7805 */ /* 0x000fe2000001ff00 */
[----:B------:R-:W-:Y:S01]  /*0040*/  ULDC.64 UR4, c[0x0][0x208] ;  /* 0x0000820000047ab9 */ /* 0x000fe20000000a00 */
[----:B------:R-:W3:Y:S01]  /*0050*/  S2R R9, SR_CTAID.X ;  /* 0x0000000000097919 */ /* 0x000ee20000002500 */
[----:B------:R-:W-:Y:S02]  /*0060*/  CS2R R12, SRZ ;  /* 0x00000000000c7805 */ /* 0x000fe4000001ff00 */
[----:B------:R-:W-:Y:S02]  /*0070*/  CS2R R14, SRZ ;  /* 0x00000000000e7805 */ /* 0x000fe4000001ff00 */
[----:B------:R-:W-:Y:S01]  /*0080*/  MOV R8, RZ ;  /* 0x000000ff00087202 */ /* 0x000fe20000000f00 */
[----:B------:R-:W4:Y:S01]  /*0090*/  LDC.64 R6, c[0x0][0x218] ;  /* 0x00008600ff067b82 */ /* 0x000f220000000a00 */
[----:B-1----:R-:W-:-:S04]  /*00a0*/  SHF.L.U32 R0, R0, 0x1, RZ ;  /* 0x0000000100007819 */ /* 0x002fc800000006ff */
[----:B------:R-:W-:-:S04]  /*00b0*/  LOP3.LUT R0, R0, 0x3e, RZ, 0xc0, !PT ;  /* 0x0000003e00007812 */ /* 0x000fc800078ec0ff */
[----:B---3--:R-:W-:Y:S01]  /*00c0*/  LEA R9, R9, R0, 0x6 ;  /* 0x0000000009097211 */ /* 0x008fe200078e30ff */
[----:B------:R-:W-:-:S03]  /*00d0*/  HFMA2.MMA R0, -RZ, RZ, 0, 0 ;  /* 0x00000000ff007435 */ /* 0x000fc600000001ff */
[C---:B------:R-:W-:Y:S02]  /*00e0*/  ISETP.GE.AND P0, PT, R9.reuse, 0x40, PT ;  /* 0x000000400900780c */ /* 0x040fe40003f06270 */
[----:B------:R-:W-:-:S05]  /*00f0*/  SHF.L.U32 R3, R9, 0x2, RZ ;  /* 0x0000000209037819 */ /* 0x000fca00000006ff */
[----:B--2---:R-:W-:-:S06]  /*0100*/  IMAD.WIDE R4, R3, 0x4, R4 ;  /* 0x0000000403047825 */ /* 0x004fcc00078e0204 */
[----:B------:R-:W2:Y:S04]  /*0110*/  @!P0 LDG.E.EL R0, desc[UR4][R4.64+0x10] ;  /* 0x0000100404008981 */ /* 0x000ea8000c2e1900 */
[----:B------:R-:W2:Y:S04]  /*0120*/  @!P0 LDG.E.EL R10, desc[UR4][R4.64+0x14] ;  /* 0x00001404040a8981 */ /* 0x000ea8000c2e1900 */
[----:B------:R-:W3:Y:S04]  /*0130*/  @!P0 LDG.E.EL R12, desc[UR4][R4.64+0x18] ;  /* 0x00001804040c8981 */ /* 0x000ee8000c2e1900 */
[----:B------:R-:W5:Y:S04]  /*0140*/  @!P0 LDG.E.EL R14, desc[UR4][R4.64+0x1c] ;  /* 0x00001c04040e8981 */ /* 0x000f68000c2e1900 */
[----:B------:R-:W4:Y:S04]  /*0150*/  @!P0 LDG.E.EL R11, desc[UR4][R4.64] ;  /* 0x00000004040b8981 */ /* 0x000f28000c2e1900 */
[----:B------:R-:W4:Y:S04]  /*0160*/  @!P0 LDG.E.EL R8, desc[UR4][R4.64+0x4] ;  /* 0x0000040404088981 */ /* 0x000f28000c2e1900 */
[----:B------:R-:W4:Y:S04]  /*0170*/  @!P0 LDG.E.EL R13, desc[UR4][R4.64+0x8] ;  /* 0x00000804040d8981 */ /* 0x000f28000c2e1900 */
[----:B------:R1:W4:Y:S01]  /*0180*/  @!P0 LDG.E.EL R15, desc[UR4][R4.64+0xc] ;  /* 0x00000c04040f8981 */ /* 0x000322000c2e1900 */
[----:B--2---:R-:W-:-:S04]  /*0190*/  FADD R3, R10, R0 ;  /* 0x000000000a037221 */ /* 0x004fc80000000000 */
[----:B---3--:R-:W-:-:S04]  /*01a0*/  FADD R3, R3, R12 ;  /* 0x0000000c03037221 */ /* 0x008fc80000000000 */
[----:B-----5:R-:W-:-:S04]  /*01b0*/  FADD R3, R3, R14 ;  /* 0x0000000e03037221 */ /* 0x020fc80000000000 */
[----:B------:R-:W-:Y:S01]  /*01c0*/  FMUL R3, R3, 0.25 ;  /* 0x3e80000003037820 */ /* 0x000fe20000400000 */
[----:B----4-:R-:W-:-:S03]  /*01d0*/  FADD R2, R8, R11 ;  /* 0x0000000b08027221 */ /* 0x010fc60000000000 */
[C---:B------:R-:W-:Y:S01]  /*01e0*/  FADD R10, -R3.reuse, R10 ;  /* 0x0000000a030a7221 */ /* 0x040fe20000000100 */
[----:B------:R-:W-:Y:S01]  /*01f0*/  FADD R2, R2, R13 ;  /* 0x0000000d02027221 */ /* 0x000fe20000000000 */
[C---:B------:R-:W-:Y:S02]  /*0200*/  FADD R0, -R3.reuse, R0 ;  /* 0x0000000003007221 */ /* 0x040fe40000000100 */
[----:B-1----:R-:W-:Y:S01]  /*0210*/  FMUL R5, R10, R10 ;  /* 0x0000000a0a057220 */ /* 0x002fe20000400000 */
[----:B------:R-:W-:Y:S01]  /*0220*/  FADD R2, R2, R15 ;  /* 0x0000000f02027221 */ /* 0x000fe20000000000 */
[----:B------:R-:W-:Y:S02]  /*0230*/  FADD R12, -R3, R12 ;  /* 0x0000000c030c7221 */ /* 0x000fe40000000100 */
[----:B------:R-:W-:Y:S01]  /*0240*/  FFMA R5, R0, R0, R5 ;  /* 0x0000000000057223 */ /* 0x000fe20000000005 */
[----:B------:R-:W-:-:S03]  /*0250*/  FMUL R2, R2, 0.25 ;  /* 0x3e80000002027820 */ /* 0x000fc60000400000 */
[----:B------:R-:W-:Y:S01]  /*0260*/  FFMA R12, R12, R12, R5 ;  /* 0x0000000c0c0c7223 */ /* 0x000fe20000000005 */
[----:B------:R-:W-:Y:S01]  /*0270*/  FADD R8, -R2, R8 ;  /* 0x0000000802087221 */ /* 0x000fe20000000100 */
[----:B------:R-:W-:-:S04]  /*0280*/  IMAD.WIDE R4, R9, 0x4, R6 ;  /* 0x0000000409047825 */ /* 0x000fc800078e0206 */
[----:B------:R-:W-:Y:S01]  /*0290*/  FADD R11, -R2, R11 ;  /* 0x0000000b020b7221 */ /* 0x000fe20000000100 */
[----:B------:R-:W1:Y:S01]  /*02a0*/  LDC.64 R6, c[0x0][0x220] ;  /* 0x00008800ff067b82 */ /* 0x000e620000000a00 */
[----:B------:R-:W-:Y:S01]  /*02b0*/  FMUL R8, R8, R8 ;  /* 0x0000000808087220 */ /* 0x000fe20000400000 */
[----:B------:R-:W-:-:S03]  /*02c0*/  FADD R13, -R2, R13 ;  /* 0x0000000d020d7221 */ /* 0x000fc60000000100 */
[----:B------:R-:W-:Y:S01]  /*02d0*/  FFMA R8, R11, R11, R8 ;  /* 0x0000000b0b087223 */ /* 0x000fe20000000008 */
[----:B------:R-:W-:-:S03]  /*02e0*/  FADD R15, -R2, R15 ;  /* 0x0000000f020f7221 */ /* 0x000fc60000000100 */
[----:B------:R-:W-:Y:S01]  /*02f0*/  FFMA R8, R13, R13, R8 ;  /* 0x0000000d0d087223 */ /* 0x000fe20000000008 */
[----:B------:R-:W-:Y:S01]  /*0300*/  HFMA2.MMA R13, -RZ, RZ, 1.625, 0 ;  /* 0x3e800000ff0d7435 */ /* 0x000fe200000001ff */
[----:B------:R-:W-:Y:S01]  /*0310*/  FADD R11, -R3, R14 ;  /* 0x0000000e030b7221 */ /* 0x000fe20000000100 */
[----:B------:R2:W-:Y:S01]  /*0320*/  @!P0 STG.E.64 desc[UR4][R4.64], R2 ;  /* 0x0000000204008986 */ /* 0x0005e2000c101b04 */
[----:B------:R-:W-:Y:S02]  /*0330*/  FFMA R8, R15, R15, R8 ;  /* 0x0000000f0f087223 */ /* 0x000fe40000000008 */
[----:B------:R-:W-:-:S05]  /*0340*/  FFMA R12, R11, R11, R12 ;  /* 0x0000000b0b0c7223 */ /* 0x000fca000000000c */
[----:B------:R-:W-:Y:S01]  /*0350*/  FFMA R8, R8, R13, 9.9999997473787516356e-06 ;  /* 0x3727c5ac08087423 */ /* 0x000fe2000000000d */
[----:B------:R-:W-:Y:S06]  /*0360*/  @P0 EXIT ;  /* 0x000000000000094d */ /* 0x000fec0003800000 */
[----:B------:R-:W-:Y:S01]  /*0370*/  FFMA R12, R12, R13, 9.9999997473787516356e-06 ;  /* 0x3727c5ac0c0c7423 */ /* 0x000fe2000000000d */
[----:B--2---:R-:W-:Y:S01]  /*0380*/  MUFU.RSQ R4, R8 ;  /* 0x0000000800047308 */ /* 0x004fe20000001400 */
[----:B-1----:R-:W-:-:S07]  /*0390*/  IMAD.WIDE R2, R9, 0x4, R6 ;  /* 0x0000000409027825 */ /* 0x002fce00078e0206 */
[----:B------:R-:W0:Y:S02]  /*03a0*/  MUFU.RSQ R5, R12 ;  /* 0x0000000c00057308 */ /* 0x000e240000001400 */
[----:B0-----:R-:W-:Y:S01]  /*03b0*/  STG.E.64 desc[UR4][R2.64], R4 ;  /* 0x0000000402007986 */ /* 0x001fe2000c101b04 */
[----:B------:R-:W-:Y:S05]  /*03c0*/  EXIT ;  /* 0x000000000000794d */ /* 0x000fea0003800000 */
.L_x_0:
[----:B------:R-:W-:-:S00]  /*03d0*/  BRA `(.L_x_0) ;  /* 0xfffffffc00fc7947 */ /* 0x000fc0000383ffff */
[----:B------:R-:W-:-:S00]  /*03e0*/  NOP ;  /* 0x0000000000007918 */ /* 0x000fc00000000000 */
        /* <DEDUP_REMOVED lines=9> */
.L_x_1:


//--------------------- .nv.global.init           --------------------------
	.section	.nv.global.init,"aw",@progbits
.nv.global.init:
	.type		_$_str,@object
	.size		_$_str,(.L_0 - _$_str)
_$_str:
        /*0000*/ 	.byte	0x5f, 0x5f, 0x43, 0x55, 0x44, 0x41, 0x5f, 0x46, 0x54, 0x5a, 0x00
.L_0:


//--------------------- .nv.constant0.triton_poi_fused_native_layer_norm_12 --------------------------
	.section	.nv.constant0.triton_poi_fused_native_layer_norm_12,"a",@progbits
	.sectionflags	@""
	.align	4
.nv.constant0.triton_poi_fused_native_layer_norm_12:
	.zero		556
